//
// Generated by NVIDIA NVVM Compiler
//
// Compiler Build ID: CL-36424714
// Cuda compilation tools, release 13.0, V13.0.88
// Based on NVVM 20.0.0
//

.version 9.0
.target sm_100
.address_size 64

	// .globl	_Z14productoKernelPdS_S_m
.extern .shared .align 16 .b8 array[];

.visible .entry _Z14productoKernelPdS_S_m(
	.param .u64 .ptr .align 1 _Z14productoKernelPdS_S_m_param_0,
	.param .u64 .ptr .align 1 _Z14productoKernelPdS_S_m_param_1,
	.param .u64 .ptr .align 1 _Z14productoKernelPdS_S_m_param_2,
	.param .u64 _Z14productoKernelPdS_S_m_param_3
)
{
	.reg .pred 	%p<24>;
	.reg .b32 	%r<26>;
	.reg .b64 	%rd<114>;
	.reg .b64 	%fd<72>;

	ld.param.u64 	%rd29, [_Z14productoKernelPdS_S_m_param_0];
	ld.param.u64 	%rd30, [_Z14productoKernelPdS_S_m_param_1];
	ld.param.u64 	%rd27, [_Z14productoKernelPdS_S_m_param_2];
	ld.param.u64 	%rd28, [_Z14productoKernelPdS_S_m_param_3];
	cvta.to.global.u64 	%rd1, %rd30;
	cvta.to.global.u64 	%rd2, %rd29;
	mov.u32 	%r6, %tid.x;
	cvt.u64.u32 	%rd3, %r6;
	setp.le.u64 	%p4, %rd28, %rd3;
	mov.f64 	%fd71, 0d0000000000000000;
	@%p4 bra 	$L__BB0_12;
	mov.u32 	%r7, %ctaid.x;
	cvt.u64.u32 	%rd31, %r7;
	mul.lo.s64 	%rd4, %rd28, %rd31;
	mov.u32 	%r8, %ctaid.y;
	cvt.u64.u32 	%rd5, %r8;
	not.b64 	%rd32, %rd3;
	add.s64 	%rd6, %rd28, %rd32;
	shr.u64 	%rd33, %rd6, 10;
	add.s64 	%rd7, %rd33, 1;
	setp.lt.u64 	%p5, %rd6, 7168;
	mov.f64 	%fd71, 0d0000000000000000;
	mov.u64 	%rd111, %rd3;
	@%p5 bra 	$L__BB0_4;
	and.b64  	%rd109, %rd7, 36028797018963960;
	mad.lo.s64 	%rd34, %rd28, %rd3, %rd5;
	shl.b64 	%rd35, %rd34, 3;
	add.s64 	%rd108, %rd1, %rd35;
	shl.b64 	%rd10, %rd28, 16;
	add.s64 	%rd36, %rd4, %rd3;
	shl.b64 	%rd37, %rd36, 3;
	add.s64 	%rd38, %rd37, %rd2;
	add.s64 	%rd107, %rd38, 32768;
	shl.b64 	%rd12, %rd28, 13;
	mov.f64 	%fd71, 0d0000000000000000;
	mov.u64 	%rd111, %rd3;
$L__BB0_3:
	.pragma "nounroll";
	ld.global.f64 	%fd17, [%rd107+-32768];
	ld.global.f64 	%fd18, [%rd108];
	fma.rn.f64 	%fd19, %fd17, %fd18, %fd71;
	ld.global.f64 	%fd20, [%rd107+-24576];
	add.s64 	%rd39, %rd108, %rd12;
	ld.global.f64 	%fd21, [%rd39];
	fma.rn.f64 	%fd22, %fd20, %fd21, %fd19;
	ld.global.f64 	%fd23, [%rd107+-16384];
	add.s64 	%rd40, %rd39, %rd12;
	ld.global.f64 	%fd24, [%rd40];
	fma.rn.f64 	%fd25, %fd23, %fd24, %fd22;
	ld.global.f64 	%fd26, [%rd107+-8192];
	add.s64 	%rd41, %rd40, %rd12;
	ld.global.f64 	%fd27, [%rd41];
	fma.rn.f64 	%fd28, %fd26, %fd27, %fd25;
	ld.global.f64 	%fd29, [%rd107];
	add.s64 	%rd42, %rd41, %rd12;
	ld.global.f64 	%fd30, [%rd42];
	fma.rn.f64 	%fd31, %fd29, %fd30, %fd28;
	ld.global.f64 	%fd32, [%rd107+8192];
	add.s64 	%rd43, %rd42, %rd12;
	ld.global.f64 	%fd33, [%rd43];
	fma.rn.f64 	%fd34, %fd32, %fd33, %fd31;
	ld.global.f64 	%fd35, [%rd107+16384];
	add.s64 	%rd44, %rd43, %rd12;
	ld.global.f64 	%fd36, [%rd44];
	fma.rn.f64 	%fd37, %fd35, %fd36, %fd34;
	ld.global.f64 	%fd38, [%rd107+24576];
	add.s64 	%rd45, %rd44, %rd12;
	ld.global.f64 	%fd39, [%rd45];
	fma.rn.f64 	%fd71, %fd38, %fd39, %fd37;
	add.s64 	%rd111, %rd111, 8192;
	add.s64 	%rd109, %rd109, -8;
	add.s64 	%rd108, %rd108, %rd10;
	add.s64 	%rd107, %rd107, 65536;
	setp.ne.s64 	%p6, %rd109, 0;
	@%p6 bra 	$L__BB0_3;
$L__BB0_4:
	and.b64  	%rd22, %rd7, 7;
	setp.eq.s64 	%p7, %rd22, 0;
	@%p7 bra 	$L__BB0_12;
	setp.lt.u64 	%p8, %rd22, 4;
	@%p8 bra 	$L__BB0_7;
	add.s64 	%rd46, %rd111, %rd4;
	shl.b64 	%rd47, %rd46, 3;
	add.s64 	%rd48, %rd2, %rd47;
	ld.global.f64 	%fd41, [%rd48];
	mad.lo.s64 	%rd49, %rd111, %rd28, %rd5;
	shl.b64 	%rd50, %rd49, 3;
	add.s64 	%rd51, %rd1, %rd50;
	ld.global.f64 	%fd42, [%rd51];
	fma.rn.f64 	%fd43, %fd41, %fd42, %fd71;
	add.s64 	%rd52, %rd111, 1024;
	and.b64  	%rd53, %rd52, 4294967295;
	add.s64 	%rd54, %rd53, %rd4;
	shl.b64 	%rd55, %rd54, 3;
	add.s64 	%rd56, %rd2, %rd55;
	ld.global.f64 	%fd44, [%rd56];
	mad.lo.s64 	%rd57, %rd53, %rd28, %rd5;
	shl.b64 	%rd58, %rd57, 3;
	add.s64 	%rd59, %rd1, %rd58;
	ld.global.f64 	%fd45, [%rd59];
	fma.rn.f64 	%fd46, %fd44, %fd45, %fd43;
	add.s64 	%rd60, %rd111, 2048;
	and.b64  	%rd61, %rd60, 4294967295;
	add.s64 	%rd62, %rd61, %rd4;
	shl.b64 	%rd63, %rd62, 3;
	add.s64 	%rd64, %rd2, %rd63;
	ld.global.f64 	%fd47, [%rd64];
	mad.lo.s64 	%rd65, %rd61, %rd28, %rd5;
	shl.b64 	%rd66, %rd65, 3;
	add.s64 	%rd67, %rd1, %rd66;
	ld.global.f64 	%fd48, [%rd67];
	fma.rn.f64 	%fd49, %fd47, %fd48, %fd46;
	add.s64 	%rd68, %rd111, 3072;
	and.b64  	%rd69, %rd68, 4294967295;
	add.s64 	%rd70, %rd69, %rd4;
	shl.b64 	%rd71, %rd70, 3;
	add.s64 	%rd72, %rd2, %rd71;
	ld.global.f64 	%fd50, [%rd72];
	mad.lo.s64 	%rd73, %rd69, %rd28, %rd5;
	shl.b64 	%rd74, %rd73, 3;
	add.s64 	%rd75, %rd1, %rd74;
	ld.global.f64 	%fd51, [%rd75];
	fma.rn.f64 	%fd71, %fd50, %fd51, %fd49;
	add.s64 	%rd76, %rd111, 4096;
	and.b64  	%rd111, %rd76, 4294967295;
$L__BB0_7:
	and.b64  	%rd77, %rd7, 3;
	setp.eq.s64 	%p9, %rd77, 0;
	@%p9 bra 	$L__BB0_12;
	setp.eq.s64 	%p10, %rd77, 1;
	@%p10 bra 	$L__BB0_10;
	add.s64 	%rd78, %rd111, %rd4;
	shl.b64 	%rd79, %rd78, 3;
	add.s64 	%rd80, %rd2, %rd79;
	ld.global.f64 	%fd53, [%rd80];
	mad.lo.s64 	%rd81, %rd111, %rd28, %rd5;
	shl.b64 	%rd82, %rd81, 3;
	add.s64 	%rd83, %rd1, %rd82;
	ld.global.f64 	%fd54, [%rd83];
	fma.rn.f64 	%fd55, %fd53, %fd54, %fd71;
	add.s64 	%rd84, %rd111, 1024;
	and.b64  	%rd85, %rd84, 4294967295;
	add.s64 	%rd86, %rd85, %rd4;
	shl.b64 	%rd87, %rd86, 3;
	add.s64 	%rd88, %rd2, %rd87;
	ld.global.f64 	%fd56, [%rd88];
	mad.lo.s64 	%rd89, %rd85, %rd28, %rd5;
	shl.b64 	%rd90, %rd89, 3;
	add.s64 	%rd91, %rd1, %rd90;
	ld.global.f64 	%fd57, [%rd91];
	fma.rn.f64 	%fd71, %fd56, %fd57, %fd55;
	add.s64 	%rd92, %rd111, 2048;
	and.b64  	%rd111, %rd92, 4294967295;
$L__BB0_10:
	and.b64  	%rd93, %rd6, 1024;
	setp.ne.s64 	%p11, %rd93, 0;
	@%p11 bra 	$L__BB0_12;
	add.s64 	%rd94, %rd111, %rd4;
	shl.b64 	%rd95, %rd94, 3;
	add.s64 	%rd96, %rd2, %rd95;
	ld.global.f64 	%fd58, [%rd96];
	mad.lo.s64 	%rd97, %rd111, %rd28, %rd5;
	shl.b64 	%rd98, %rd97, 3;
	add.s64 	%rd99, %rd1, %rd98;
	ld.global.f64 	%fd59, [%rd99];
	fma.rn.f64 	%fd71, %fd58, %fd59, %fd71;
$L__BB0_12:
	cvt.u32.u64 	%r9, %rd3;
	shl.b32 	%r10, %r9, 3;
	mov.u32 	%r11, array;
	add.s32 	%r1, %r11, %r10;
	st.shared.f64 	[%r1], %fd71;
	bar.sync 	0;
	mov.u32 	%r12, %ntid.x;
	and.b32  	%r2, %r12, 1;
	shr.u32 	%r13, %r12, 1;
	add.s32 	%r25, %r13, %r2;
	setp.eq.s32 	%p12, %r25, 0;
	@%p12 bra 	$L__BB0_18;
	setp.eq.s32 	%p23, %r2, 0;
$L__BB0_14:
	setp.ge.u32 	%p13, %r9, %r25;
	@%p13 bra 	$L__BB0_17;
	add.s32 	%r16, %r25, -1;
	setp.ge.u32 	%p14, %r9, %r16;
	not.pred 	%p15, %p23;
	and.pred  	%p16, %p15, %p14;
	@%p16 bra 	$L__BB0_17;
	shl.b32 	%r17, %r25, 3;
	add.s32 	%r18, %r1, %r17;
	ld.shared.f64 	%fd60, [%r18];
	ld.shared.f64 	%fd61, [%r1];
	add.f64 	%fd62, %fd60, %fd61;
	st.shared.f64 	[%r1], %fd62;
$L__BB0_17:
	bar.sync 	0;
	and.b32  	%r19, %r25, 1;
	setp.eq.b32 	%p17, %r19, 1;
	not.pred 	%p18, %p17;
	setp.eq.s32 	%p19, %r25, 1;
	or.pred  	%p23, %p19, %p18;
	shr.u32 	%r20, %r25, 1;
	not.pred 	%p20, %p23;
	selp.u32 	%r21, 1, 0, %p20;
	add.s32 	%r25, %r20, %r21;
	setp.ne.s32 	%p21, %r25, 0;
	@%p21 bra 	$L__BB0_14;
$L__BB0_18:
	setp.ne.s32 	%p22, %r9, 0;
	@%p22 bra 	$L__BB0_20;
	ld.shared.f64 	%fd63, [array];
	mov.u32 	%r23, %ctaid.x;
	cvt.u64.u32 	%rd101, %r23;
	mov.u32 	%r24, %ctaid.y;
	cvt.u64.u32 	%rd102, %r24;
	mad.lo.s64 	%rd103, %rd28, %rd101, %rd102;
	cvta.to.global.u64 	%rd104, %rd27;
	shl.b64 	%rd105, %rd103, 3;
	add.s64 	%rd106, %rd104, %rd105;
	st.global.f64 	[%rd106], %fd63;
$L__BB0_20:
	ret;

}


// ===== COMPILED SASS (sm_100) =====

	.target	sm_100

	.elftype	@"ET_EXEC"


//--------------------- .note.nv.tkinfo           --------------------------
	.section	.note.nv.tkinfo,"",@"SHT_NOTE"
	.sectionflags	@"SHF_NOTE_NV_TKINFO"
	.tkinfo
        /*0018*/ 	.word	0x00000002
        /*0030*/ 	.string	""
        /*0030*/ 	.string	"ptxas"
        /*0030*/ 	.string	"Cuda compilation tools, release 13.0, V13.0.88"
        /*0030*/ 	.string	"Build cuda_13.0.r13.0/compiler.36424714_0"
        /*0030*/ 	.string	"-arch sm_100 -m 64 "



//--------------------- .note.nv.cuinfo           --------------------------
	.section	.note.nv.cuinfo,"",@"SHT_NOTE"
	.sectionflags	@"SHF_NOTE_NV_CUINFO"
        /*0018*/ 	.short	0x0002
        /*001a*/ 	.short	0x0064
        /*001c*/ 	.short	0x0082
	.zero		2


//--------------------- .nv.info                  --------------------------
	.section	.nv.info,"",@"SHT_CUDA_INFO"
	.align	4


	//----- nvinfo : EIATTR_REGCOUNT
	.align		4
        /*0000*/ 	.byte	0x04, 0x2f
        /*0002*/ 	.short	(.L_1 - .L_0)
	.align		4
.L_0:
        /*0004*/ 	.word	index@(_Z14productoKernelPdS_S_m)
        /*0008*/ 	.word	0x00000026


	//----- nvinfo : EIATTR_FRAME_SIZE
	.align		4
.L_1:
        /*000c*/ 	.byte	0x04, 0x11
        /*000e*/ 	.short	(.L_3 - .L_2)
	.align		4
.L_2:
        /*0010*/ 	.word	index@(_Z14productoKernelPdS_S_m)
        /*0014*/ 	.word	0x00000000


	//----- nvinfo : EIATTR_MIN_STACK_SIZE
	.align		4
.L_3:
        /*0018*/ 	.byte	0x04, 0x12
        /*001a*/ 	.short	(.L_5 - .L_4)
	.align		4
.L_4:
        /*001c*/ 	.word	index@(_Z14productoKernelPdS_S_m)
        /*0020*/ 	.word	0x00000000
.L_5:


//--------------------- .nv.compat                --------------------------
	.section	.nv.compat,"",@"SHT_CUDA_COMPAT_INFO"
	.align	4
        /*0000*/ 	.byte	0x02, 0x09, 0x00, 0x00, 0x02, 0x02, 0x01, 0x00, 0x02, 0x05, 0x05, 0x00, 0x03, 0x07, 0x01, 0x01
        /*0010*/ 	.byte	0x02, 0x03, 0x00, 0x00, 0x02, 0x06, 0x01, 0x00, 0x04, 0x0b, 0x08, 0x00, 0x01, 0x00, 0x00, 0x00
        /*0020*/ 	.byte	0x00, 0x00, 0x00, 0x00


//--------------------- .nv.info._Z14productoKernelPdS_S_m --------------------------
	.section	.nv.info._Z14productoKernelPdS_S_m,"",@"SHT_CUDA_INFO"
	.sectionflags	@""
	.align	4


	//----- nvinfo : EIATTR_CUDA_API_VERSION
	.align		4
        /*0000*/ 	.byte	0x04, 0x37
        /*0002*/ 	.short	(.L_7 - .L_6)
.L_6:
        /*0004*/ 	.word	0x00000082


	//----- nvinfo : EIATTR_KPARAM_INFO
	.align		4
.L_7:
        /*0008*/ 	.byte	0x04, 0x17
        /*000a*/ 	.short	(.L_9 - .L_8)
.L_8:
        /*000c*/ 	.word	0x00000000
        /*0010*/ 	.short	0x0003
        /*0012*/ 	.short	0x0018
        /*0014*/ 	.byte	0x00, 0xf0, 0x21, 0x00


	//----- nvinfo : EIATTR_KPARAM_INFO
	.align		4
.L_9:
        /*0018*/ 	.byte	0x04, 0x17
        /*001a*/ 	.short	(.L_11 - .L_10)
.L_10:
        /*001c*/ 	.word	0x00000000
        /*0020*/ 	.short	0x0002
        /*0022*/ 	.short	0x0010
        /*0024*/ 	.byte	0x00, 0xf5, 0x21, 0x00


	//----- nvinfo : EIATTR_KPARAM_INFO
	.align		4
.L_11:
        /*0028*/ 	.byte	0x04, 0x17
        /*002a*/ 	.short	(.L_13 - .L_12)
.L_12:
        /*002c*/ 	.word	0x00000000
        /*0030*/ 	.short	0x0001
        /*0032*/ 	.short	0x0008
        /*0034*/ 	.byte	0x00, 0xf5, 0x21, 0x00


	//----- nvinfo : EIATTR_KPARAM_INFO
	.align		4
.L_13:
        /*0038*/ 	.byte	0x04, 0x17
        /*003a*/ 	.short	(.L_15 - .L_14)
.L_14:
        /*003c*/ 	.word	0x00000000
        /*0040*/ 	.short	0x0000
        /*0042*/ 	.short	0x0000
        /*0044*/ 	.byte	0x00, 0xf5, 0x21, 0x00


	//----- nvinfo : EIATTR_SPARSE_MMA_MASK
	.align		4
.L_15:
        /*0048*/ 	.byte	0x03, 0x50
        /*004a*/ 	.short	0x0000


	//----- nvinfo : EIATTR_MAXREG_COUNT
	.align		4
        /*004c*/ 	.byte	0x03, 0x1b
        /*004e*/ 	.short	0x00ff


	//----- nvinfo : EIATTR_NUM_BARRIERS
	.align		4
        /*0050*/ 	.byte	0x02, 0x4c
        /*0052*/ 	.byte	0x01
	.zero		1


	//----- nvinfo : EIATTR_MERCURY_ISA_VERSION
	.align		4
        /*0054*/ 	.byte	0x03, 0x5f
        /*0056*/ 	.short	0x0101


	//----- nvinfo : EIATTR_VRC_CTA_INIT_COUNT
	.align		4
        /*0058*/ 	.byte	0x02, 0x4a
	.zero		1
	.zero		1


	//----- nvinfo : EIATTR_EXIT_INSTR_OFFSETS
	.align		4
        /*005c*/ 	.byte	0x04, 0x1c
        /*005e*/ 	.short	(.L_17 - .L_16)


	//   ....[0]....
.L_16:
        /*0060*/ 	.word	0x00001020


	//   ....[1]....
        /*0064*/ 	.word	0x00001120


	//----- nvinfo : EIATTR_CRS_STACK_SIZE
	.align		4
.L_17:
        /*0068*/ 	.byte	0x04, 0x1e
        /*006a*/ 	.short	(.L_19 - .L_18)
.L_18:
        /*006c*/ 	.word	0x00000000


	//----- nvinfo : EIATTR_CBANK_PARAM_SIZE
	.align		4
.L_19:
        /*0070*/ 	.byte	0x03, 0x19
        /*0072*/ 	.short	0x0020


	//----- nvinfo : EIATTR_PARAM_CBANK
	.align		4
        /*0074*/ 	.byte	0x04, 0x0a
        /*0076*/ 	.short	(.L_21 - .L_20)
	.align		4
.L_20:
        /*0078*/ 	.word	index@(.nv.constant0._Z14productoKernelPdS_S_m)
        /*007c*/ 	.short	0x0380
        /*007e*/ 	.short	0x0020


	//----- nvinfo : EIATTR_SW_WAR
	.align		4
.L_21:
        /*0080*/ 	.byte	0x04, 0x36
        /*0082*/ 	.short	(.L_23 - .L_22)
.L_22:
        /*0084*/ 	.word	0x00000008
.L_23:


//--------------------- .nv.callgraph             --------------------------
	.section	.nv.callgraph,"",@"SHT_CUDA_CALLGRAPH"
	.align	4
	.sectionentsize	8
	.align		4
        /*0000*/ 	.word	0x00000000
	.align		4
        /*0004*/ 	.word	0xffffffff
	.align		4
        /*0008*/ 	.word	0x00000000
	.align		4
        /*000c*/ 	.word	0xfffffffe
	.align		4
        /*0010*/ 	.word	0x00000000
	.align		4
        /*0014*/ 	.word	0xfffffffd
	.align		4
        /*0018*/ 	.word	0x00000000
	.align		4
        /*001c*/ 	.word	0xfffffffc


//--------------------- .text._Z14productoKernelPdS_S_m --------------------------
	.section	.text._Z14productoKernelPdS_S_m,"ax",@progbits
	.align	128
        .global         _Z14productoKernelPdS_S_m
        .type           _Z14productoKernelPdS_S_m,@function
        .size           _Z14productoKernelPdS_S_m,(.L_x_12 - _Z14productoKernelPdS_S_m)
        .other          _Z14productoKernelPdS_S_m,@"STO_CUDA_ENTRY STV_DEFAULT"
_Z14productoKernelPdS_S_m:
.text._Z14productoKernelPdS_S_m:
[----:B------:R-:W-:Y:S01]  /*0000*/  LDC R1, c[0x0][0x37c] ;  /* 0x0000df00ff017b82 */ /* 0x000fe20000000800 */
[----:B------:R-:W0:Y:S07]  /*0010*/  S2R R12, SR_TID.X ;  /* 0x00000000000c7919 */ /* 0x000e2e0000002100 */
[----:B------:R-:W0:Y:S01]  /*0020*/  LDC.64 R14, c[0x0][0x398] ;  /* 0x0000e600ff0e7b82 */ /* 0x000e220000000a00 */
[----:B------:R-:W1:Y:S01]  /*0030*/  LDCU.64 UR12, c[0x0][0x358] ;  /* 0x00006b00ff0c77ac */ /* 0x000e620008000a00 */
[----:B------:R-:W-:Y:S01]  /*0040*/  BSSY.RECONVERGENT B0, `(.L_x_0) ;  /* 0x00000dd000007945 */ /* 0x000fe20003800200 */
[----:B------:R-:W-:-:S02]  /*0050*/  CS2R R24, SRZ ;  /* 0x0000000000187805 */ /* 0x000fc4000001ff00 */
[----:B0-----:R-:W-:-:S04]  /*0060*/  ISETP.GE.U32.AND P0, PT, R12, R14, PT ;  /* 0x0000000e0c00720c */ /* 0x001fc80003f06070 */
[----:B------:R-:W-:-:S13]  /*0070*/  ISETP.GE.U32.AND.EX P0, PT, RZ, R15, PT, P0 ;  /* 0x0000000fff00720c */ /* 0x000fda0003f06100 */
[----:B-1----:R-:W-:Y:S05]  /*0080*/  @P0 BRA `(.L_x_1) ;  /* 0x0000000c00600947 */ /* 0x002fea0003800000 */
[----:B------:R-:W-:Y:S01]  /*0090*/  LOP3.LUT R3, RZ, R12, RZ, 0x33, !PT ;  /* 0x0000000cff037212 */ /* 0x000fe200078e33ff */
[----:B------:R-:W0:Y:S01]  /*00a0*/  S2R R18, SR_CTAID.Y ;  /* 0x0000000000127919 */ /* 0x000e220000002600 */
[----:B------:R-:W-:Y:S01]  /*00b0*/  BSSY.RECONVERGENT B1, `(.L_x_2) ;  /* 0x0000053000017945 */ /* 0x000fe20003800200 */
[----:B------:R-:W-:Y:S01]  /*00c0*/  IMAD.MOV.U32 R6, RZ, RZ, R12 ;  /* 0x000000ffff067224 */ /* 0x000fe200078e000c */
[----:B------:R-:W-:Y:S01]  /*00d0*/  IADD3 R0, P1, PT, R3, R14, RZ ;  /* 0x0000000e03007210 */ /* 0x000fe20007f3e0ff */
[----:B------:R-:W-:Y:S01]  /*00e0*/  IMAD.MOV.U32 R7, RZ, RZ, RZ ;  /* 0x000000ffff077224 */ /* 0x000fe200078e00ff */
[----:B------:R-:W1:Y:S01]  /*00f0*/  S2R R3, SR_CTAID.X ;  /* 0x0000000000037919 */ /* 0x000e620000002500 */
[----:B------:R-:W-:Y:S02]  /*0100*/  CS2R R24, SRZ ;  /* 0x0000000000187805 */ /* 0x000fe4000001ff00 */
[----:B------:R-:W-:Y:S02]  /*0110*/  ISETP.GE.U32.AND P0, PT, R0, 0x1c00, PT ;  /* 0x00001c000000780c */ /* 0x000fe40003f06070 */
[----:B------:R-:W-:-:S04]  /*0120*/  IADD3.X R5, PT, PT, R15, -0x1, RZ, P1, !PT ;  /* 0xffffffff0f057810 */ /* 0x000fc80000ffe4ff */
[----:B------:R-:W-:Y:S02]  /*0130*/  ISETP.GE.U32.AND.EX P0, PT, R5, RZ, PT, P0 ;  /* 0x000000ff0500720c */ /* 0x000fe40003f06100 */
[----:B------:R-:W-:-:S04]  /*0140*/  SHF.R.U64 R2, R0, 0xa, R5 ;  /* 0x0000000a00027819 */ /* 0x000fc80000001205 */
[----:B------:R-:W-:-:S04]  /*0150*/  IADD3 R2, P1, PT, R2, 0x1, RZ ;  /* 0x0000000102027810 */ /* 0x000fc80007f3e0ff */
[----:B------:R-:W-:-:S03]  /*0160*/  LEA.HI.X R8, R5, RZ, RZ, 0x16, P1 ;  /* 0x000000ff05087211 */ /* 0x000fc600008fb4ff */
[----:B------:R-:W-:Y:S06]  /*0170*/  @!P0 BRA `(.L_x_3) ;  /* 0x0000000400188947 */ /* 0x000fec0003800000 */
[----:B------:R-:W2:Y:S01]  /*0180*/  LDCU.128 UR4, c[0x0][0x380] ;  /* 0x00007000ff0477ac */ /* 0x000ea20008000c00 */
[----:B------:R-:W-:Y:S01]  /*0190*/  IMAD.MOV.U32 R19, RZ, RZ, RZ ;  /* 0x000000ffff137224 */ /* 0x000fe200078e00ff */
[----:B------:R-:W-:Y:S01]  /*01a0*/  LOP3.LUT R8, R8, 0x7fffff, RZ, 0xc0, !PT ;  /* 0x007fffff08087812 */ /* 0x000fe200078ec0ff */
[----:B------:R-:W-:Y:S01]  /*01b0*/  IMAD.MOV.U32 R13, RZ, RZ, RZ ;  /* 0x000000ffff0d7224 */ /* 0x000fe200078e00ff */
[----:B------:R-:W-:Y:S01]  /*01c0*/  LOP3.LUT R9, R2, 0xfffffff8, RZ, 0xc0, !PT ;  /* 0xfffffff802097812 */ /* 0x000fe200078ec0ff */
[----:B0-----:R-:W-:Y:S01]  /*01d0*/  IMAD.WIDE.U32 R6, R12, R14, R18 ;  /* 0x0000000e0c067225 */ /* 0x001fe200078e0012 */
[----:B------:R-:W-:-:S03]  /*01e0*/  CS2R R24, SRZ ;  /* 0x0000000000187805 */ /* 0x000fc6000001ff00 */
[----:B-1----:R-:W-:-:S04]  /*01f0*/  IMAD.WIDE.U32 R10, R3, R14, R12 ;  /* 0x0000000e030a7225 */ /* 0x002fc800078e000c */
[-C--:B------:R-:W-:Y:S02]  /*0200*/  IMAD R5, R12, R15.reuse, R7 ;  /* 0x0000000f0c057224 */ /* 0x080fe400078e0207 */
[----:B------:R-:W-:Y:S01]  /*0210*/  IMAD R17, R3, R15, R11 ;  /* 0x0000000f03117224 */ /* 0x000fe200078e020b */
[C---:B------:R-:W-:Y:S01]  /*0220*/  SHF.L.U64.HI R11, R14.reuse, 0xd, R15 ;  /* 0x0000000d0e0b7819 */ /* 0x040fe2000001020f */
[----:B------:R-:W-:Y:S01]  /*0230*/  IMAD.SHL.U32 R33, R14, 0x2000, RZ ;  /* 0x000020000e217824 */ /* 0x000fe200078e00ff */
[----:B--2---:R-:W-:Y:S01]  /*0240*/  LEA R4, P0, R6, UR6, 0x3 ;  /* 0x0000000606047c11 */ /* 0x004fe2000f8018ff */
[----:B------:R-:W-:Y:S01]  /*0250*/  IMAD.MOV.U32 R7, RZ, RZ, RZ ;  /* 0x000000ffff077224 */ /* 0x000fe200078e00ff */
[----:B------:R-:W-:Y:S02]  /*0260*/  LEA R16, P1, R10, UR4, 0x3 ;  /* 0x000000040a107c11 */ /* 0x000fe4000f8218ff */
[----:B------:R-:W-:Y:S01]  /*0270*/  LEA.HI.X R5, R6, UR7, R5, 0x3, P0 ;  /* 0x0000000706057c11 */ /* 0x000fe200080f1c05 */
[----:B------:R-:W-:Y:S01]  /*0280*/  IMAD.MOV.U32 R6, RZ, RZ, R12 ;  /* 0x000000ffff067224 */ /* 0x000fe200078e000c */
[----:B------:R-:W-:-:S02]  /*0290*/  LEA.HI.X R17, R10, UR5, R17, 0x3, P1 ;  /* 0x000000050a117c11 */ /* 0x000fc400088f1c11 */
[----:B------:R-:W-:Y:S02]  /*02a0*/  IADD3 R16, P0, PT, R16, 0x8000, RZ ;  /* 0x0000800010107810 */ /* 0x000fe40007f1e0ff */
[----:B------:R-:W-:-:S03]  /*02b0*/  SHF.L.U64.HI R10, R14, 0x10, R15 ;  /* 0x000000100e0a7819 */ /* 0x000fc6000001020f */
[----:B------:R-:W-:-:S08]  /*02c0*/  IMAD.X R17, RZ, RZ, R17, P0 ;  /* 0x000000ffff117224 */ /* 0x000fd000000e0611 */
.L_x_4:
[----:B------:R-:W2:Y:S04]  /*02d0*/  LDG.E.64 R22, desc[UR12][R4.64] ;  /* 0x0000000c04167981 */ /* 0x000ea8000c1e1b00 */
[----:B------:R-:W2:Y:S01]  /*02e0*/  LDG.E.64 R20, desc[UR12][R16.64+-0x8000] ;  /* 0xff80000c10147981 */ /* 0x000ea2000c1e1b00 */
[----:B------:R-:W-:-:S05]  /*02f0*/  IADD3 R30, P0, PT, R4, R33, RZ ;  /* 0x00000021041e7210 */ /* 0x000fca0007f1e0ff */
[----:B------:R-:W-:Y:S01]  /*0300*/  IMAD.X R31, R5, 0x1, R11, P0 ;  /* 0x00000001051f7824 */ /* 0x000fe200000e060b */
[----:B------:R-:W-:Y:S01]  /*0310*/  IADD3 R28, P0, PT, R30, R33, RZ ;  /* 0x000000211e1c7210 */ /* 0x000fe20007f1e0ff */
[----:B--2---:R-:W-:-:S03]  /*0320*/  DFMA R22, R20, R22, R24 ;  /* 0x000000161416722b */ /* 0x004fc60000000018 */
[----:B------:R-:W2:Y:S04]  /*0330*/  LDG.E.64 R24, desc[UR12][R30.64] ;  /* 0x0000000c1e187981 */ /* 0x000ea8000c1e1b00 */
[----:B------:R-:W2:Y:S01]  /*0340*/  LDG.E.64 R20, desc[UR12][R16.64+-0x6000] ;  /* 0xffa0000c10147981 */ /* 0x000ea2000c1e1b00 */
        /* <DEDUP_REMOVED lines=16> */
[----:B------:R-:W-:Y:S02]  /*0450*/  IADD3 R26, P0, PT, R34, R33, RZ ;  /* 0x00000021221a7210 */ /* 0x000fe40007f1e0ff */
[----:B------:R-:W3:Y:S01]  /*0460*/  LDG.E.64 R30, desc[UR12][R16.64+0x6000] ;  /* 0x0060000c101e7981 */ /* 0x000ee2000c1e1b00 */
[----:B--2---:R-:W-:-:S03]  /*0470*/  DFMA R24, R22, R20, R24 ;  /* 0x000000141618722b */ /* 0x004fc60000000018 */
[----:B------:R-:W2:Y:S04]  /*0480*/  LDG.E.64 R20, desc[UR12][R34.64] ;  /* 0x0000000c22147981 */ /* 0x000ea8000c1e1b00 */
[----:B------:R-:W2:Y:S01]  /*0490*/  LDG.E.64 R22, desc[UR12][R16.64+0x2000] ;  /* 0x0020000c10167981 */ /* 0x000ea2000c1e1b00 */
[----:B------:R-:W-:Y:S01]  /*04a0*/  IMAD.X R27, R35, 0x1, R11, P0 ;  /* 0x00000001231b7824 */ /* 0x000fe200000e060b */
[----:B------:R-:W-:-:S05]  /*04b0*/  IADD3 R28, P0, PT, R26, R33, RZ ;  /* 0x000000211a1c7210 */ /* 0x000fca0007f1e0ff */
[----:B------:R-:W-:-:S06]  /*04c0*/  IMAD.X R29, R27, 0x1, R11, P0 ;  /* 0x000000011b1d7824 */ /* 0x000fcc00000e060b */
[----:B------:R-:W3:Y:S01]  /*04d0*/  LDG.E.64 R28, desc[UR12][R28.64] ;  /* 0x0000000c1c1c7981 */ /* 0x000ee2000c1e1b00 */
[----:B--2---:R-:W-:-:S03]  /*04e0*/  DFMA R20, R22, R20, R24 ;  /* 0x000000141614722b */ /* 0x004fc60000000018 */
[----:B------:R-:W2:Y:S04]  /*04f0*/  LDG.E.64 R24, desc[UR12][R26.64] ;  /* 0x0000000c1a187981 */ /* 0x000ea8000c1e1b00 */
[----:B------:R0:W2:Y:S01]  /*0500*/  LDG.E.64 R22, desc[UR12][R16.64+0x4000] ;  /* 0x0040000c10167981 */ /* 0x0000a2000c1e1b00 */
[----:B------:R-:W-:-:S04]  /*0510*/  IADD3 R9, P0, PT, R9, -0x8, RZ ;  /* 0xfffffff809097810 */ /* 0x000fc80007f1e0ff */
[----:B------:R-:W-:Y:S02]  /*0520*/  IADD3.X R8, PT, PT, R8, -0x1, RZ, P0, !PT ;  /* 0xffffffff08087810 */ /* 0x000fe400007fe4ff */
[----:B------:R-:W-:-:S04]  /*0530*/  ISETP.NE.U32.AND P0, PT, R9, RZ, PT ;  /* 0x000000ff0900720c */ /* 0x000fc80003f05070 */
[----:B------:R-:W-:Y:S02]  /*0540*/  ISETP.NE.AND.EX P0, PT, R8, RZ, PT, P0 ;  /* 0x000000ff0800720c */ /* 0x000fe40003f05300 */
[----:B------:R-:W-:Y:S02]  /*0550*/  IADD3 R6, P2, PT, R6, 0x2000, RZ ;  /* 0x0000200006067810 */ /* 0x000fe40007f5e0ff */
[----:B------:R-:W-:Y:S02]  /*0560*/  LEA R4, P1, R14, R4, 0x10 ;  /* 0x000000040e047211 */ /* 0x000fe400078280ff */
[----:B0-----:R-:W-:Y:S01]  /*0570*/  IADD3 R16, P3, PT, R16, 0x10000, RZ ;  /* 0x0001000010107810 */ /* 0x001fe20007f7e0ff */
[----:B------:R-:W-:Y:S02]  /*0580*/  IMAD.X R7, RZ, RZ, R7, P2 ;  /* 0x000000ffff077224 */ /* 0x000fe400010e0607 */
[----:B------:R-:W-:Y:S02]  /*0590*/  IMAD.X R5, R5, 0x1, R10, P1 ;  /* 0x0000000105057824 */ /* 0x000fe400008e060a */
[----:B------:R-:W-:Y:S01]  /*05a0*/  IMAD.X R17, RZ, RZ, R17, P3 ;  /* 0x000000ffff117224 */ /* 0x000fe200018e0611 */
[----:B--2---:R-:W-:-:S08]  /*05b0*/  DFMA R24, R22, R24, R20 ;  /* 0x000000181618722b */ /* 0x004fd00000000014 */
[----:B---3--:R-:W-:Y:S01]  /*05c0*/  DFMA R24, R30, R28, R24 ;  /* 0x0000001c1e18722b */ /* 0x008fe20000000018 */
[----:B------:R-:W-:Y:S10]  /*05d0*/  @P0 BRA `(.L_x_4) ;  /* 0xfffffffc003c0947 */ /* 0x000ff4000383ffff */
.L_x_3:
[----:B------:R-:W-:Y:S05]  /*05e0*/  BSYNC.RECONVERGENT B1 ;  /* 0x0000000000017941 */ /* 0x000fea0003800200 */
.L_x_2:
[----:B------:R-:W-:-:S04]  /*05f0*/  LOP3.LUT R4, R2, 0x7, RZ, 0xc0, !PT ;  /* 0x0000000702047812 */ /* 0x000fc800078ec0ff */
[----:B------:R-:W-:-:S04]  /*0600*/  ISETP.NE.U32.AND P0, PT, R4, RZ, PT ;  /* 0x000000ff0400720c */ /* 0x000fc80003f05070 */
[----:B------:R-:W-:-:S13]  /*0610*/  ISETP.NE.AND.EX P0, PT, RZ, RZ, PT, P0 ;  /* 0x000000ffff00720c */ /* 0x000fda0003f05300 */
[----:B------:R-:W-:Y:S05]  /*0620*/  @!P0 BRA `(.L_x_1) ;  /* 0x0000000400f88947 */ /* 0x000fea0003800000 */
[----:B------:R-:W-:Y:S01]  /*0630*/  ISETP.GE.U32.AND P1, PT, R4, 0x4, PT ;  /* 0x000000040400780c */ /* 0x000fe20003f26070 */
[----:B------:R-:W-:Y:S01]  /*0640*/  BSSY.RECONVERGENT B1, `(.L_x_5) ;  /* 0x0000042000017945 */ /* 0x000fe20003800200 */
[----:B------:R-:W-:Y:S02]  /*0650*/  LOP3.LUT R2, R2, 0x3, RZ, 0xc0, !PT ;  /* 0x0000000302027812 */ /* 0x000fe400078ec0ff */
[----:B------:R-:W-:Y:S02]  /*0660*/  ISETP.GE.U32.AND.EX P1, PT, RZ, RZ, PT, P1 ;  /* 0x000000ffff00720c */ /* 0x000fe40003f26110 */
[----:B------:R-:W-:-:S04]  /*0670*/  ISETP.NE.U32.AND P0, PT, R2, RZ, PT ;  /* 0x000000ff0200720c */ /* 0x000fc80003f05070 */
[----:B------:R-:W-:-:S07]  /*0680*/  ISETP.NE.AND.EX P0, PT, RZ, RZ, PT, P0 ;  /* 0x000000ffff00720c */ /* 0x000fce0003f05300 */
[----:B------:R-:W-:Y:S06]  /*0690*/  @!P1 BRA `(.L_x_6) ;  /* 0x0000000000f09947 */ /* 0x000fec0003800000 */
[----:B------:R-:W2:Y:S01]  /*06a0*/  LDCU.128 UR4, c[0x0][0x380] ;  /* 0x00007000ff0477ac */ /* 0x000ea20008000c00 */
[----:B------:R-:W-:Y:S02]  /*06b0*/  IMAD.MOV.U32 R4, RZ, RZ, R6 ;  /* 0x000000ffff047224 */ /* 0x000fe400078e0006 */
[----:B------:R-:W-:Y:S02]  /*06c0*/  IMAD.MOV.U32 R5, RZ, RZ, R7 ;  /* 0x000000ffff057224 */ /* 0x000fe400078e0007 */
[----:B------:R-:W-:Y:S02]  /*06d0*/  IMAD R8, R7, R14, RZ ;  /* 0x0000000e07087224 */ /* 0x000fe400078e02ff */
[----:B0-----:R-:W-:Y:S02]  /*06e0*/  IMAD.MOV.U32 R20, RZ, RZ, R18 ;  /* 0x000000ffff147224 */ /* 0x001fe400078e0012 */
[----:B------:R-:W-:Y:S02]  /*06f0*/  IMAD.MOV.U32 R21, RZ, RZ, RZ ;  /* 0x000000ffff157224 */ /* 0x000fe400078e00ff */
[----:B-1----:R-:W-:-:S02]  /*0700*/  IMAD R7, R3, R15, RZ ;  /* 0x0000000f03077224 */ /* 0x002fc400078e02ff */
[----:B------:R-:W-:-:S04]  /*0710*/  IMAD.WIDE.U32 R4, R3, R14, R4 ;  /* 0x0000000e03047225 */ /* 0x000fc800078e0004 */
[----:B------:R-:W-:Y:S01]  /*0720*/  IMAD R9, R6, R15, R8 ;  /* 0x0000000f06097224 */ /* 0x000fe200078e0208 */
[----:B--2---:R-:W-:Y:S01]  /*0730*/  LEA R8, P1, R4, UR4, 0x3 ;  /* 0x0000000404087c11 */ /* 0x004fe2000f8218ff */
[----:B------:R-:W-:-:S04]  /*0740*/  IMAD.WIDE.U32 R10, R6, R14, R20 ;  /* 0x0000000e060a7225 */ /* 0x000fc800078e0014 */
[----:B------:R-:W-:Y:S01]  /*0750*/  IMAD.IADD R5, R7, 0x1, R5 ;  /* 0x0000000107057824 */ /* 0x000fe200078e0205 */
[----:B------:R-:W-:Y:S01]  /*0760*/  LEA R28, P2, R10, UR6, 0x3 ;  /* 0x000000060a1c7c11 */ /* 0x000fe2000f8418ff */
[----:B------:R-:W-:-:S03]  /*0770*/  IMAD.IADD R11, R11, 0x1, R9 ;  /* 0x000000010b0b7824 */ /* 0x000fc600078e0209 */
[----:B------:R-:W-:Y:S02]  /*0780*/  LEA.HI.X R9, R4, UR5, R5, 0x3, P1 ;  /* 0x0000000504097c11 */ /* 0x000fe400088f1c05 */
[----:B------:R-:W-:-:S04]  /*0790*/  LEA.HI.X R29, R10, UR7, R11, 0x3, P2 ;  /* 0x000000070a1d7c11 */ /* 0x000fc800090f1c0b */
[----:B------:R-:W2:Y:S04]  /*07a0*/  LDG.E.64 R8, desc[UR12][R8.64] ;  /* 0x0000000c08087981 */ /* 0x000ea8000c1e1b00 */
[----:B------:R-:W2:Y:S01]  /*07b0*/  LDG.E.64 R10, desc[UR12][R28.64] ;  /* 0x0000000c1c0a7981 */ /* 0x000ea2000c1e1b00 */
[----:B------:R-:W-:Y:S02]  /*07c0*/  VIADD R22, R6, 0x400 ;  /* 0x0000040006167836 */ /* 0x000fe40000000000 */
[----:B------:R-:W-:Y:S02]  /*07d0*/  IMAD.MOV.U32 R23, RZ, RZ, RZ ;  /* 0x000000ffff177224 */ /* 0x000fe400078e00ff */
[----:B------:R-:W-:-:S04]  /*07e0*/  IMAD.WIDE.U32 R16, R22, R14, R20 ;  /* 0x0000000e16107225 */ /* 0x000fc800078e0014 */
[----:B------:R-:W-:Y:S01]  /*07f0*/  IMAD R5, R22, R15, R17 ;  /* 0x0000000f16057224 */ /* 0x000fe200078e0211 */
[----:B------:R-:W-:Y:S01]  /*0800*/  LEA R4, P1, R16, UR6, 0x3 ;  /* 0x0000000610047c11 */ /* 0x000fe2000f8218ff */
[----:B------:R-:W-:Y:S02]  /*0810*/  VIADD R26, R6, 0x800 ;  /* 0x00000800061a7836 */ /* 0x000fe40000000000 */
[----:B------:R-:W-:Y:S01]  /*0820*/  IMAD.WIDE.U32 R22, R3, R14, R22 ;  /* 0x0000000e03167225 */ /* 0x000fe200078e0016 */
[----:B------:R-:W-:-:S03]  /*0830*/  LEA.HI.X R5, R16, UR7, R5, 0x3, P1 ;  /* 0x0000000710057c11 */ /* 0x000fc600088f1c05 */
[----:B------:R-:W-:-:S03]  /*0840*/  IMAD.WIDE.U32 R16, R26, R14, R20 ;  /* 0x0000000e1a107225 */ /* 0x000fc600078e0014 */
[----:B------:R-:W3:Y:S01]  /*0850*/  LDG.E.64 R4, desc[UR12][R4.64] ;  /* 0x0000000c04047981 */ /* 0x000ee2000c1e1b00 */
[----:B------:R-:W-:Y:S01]  /*0860*/  IMAD.MOV.U32 R27, RZ, RZ, RZ ;  /* 0x000000ffff1b7224 */ /* 0x000fe200078e00ff */
[----:B--2---:R-:W-:Y:S01]  /*0870*/  DFMA R24, R8, R10, R24 ;  /* 0x0000000a0818722b */ /* 0x004fe20000000018 */
[----:B------:R-:W-:Y:S01]  /*0880*/  IADD3 R11, PT, PT, R7, R23, RZ ;  /* 0x00000017070b7210 */ /* 0x000fe20007ffe0ff */
[----:B------:R-:W-:Y:S01]  /*0890*/  IMAD R9, R26, R15, R17 ;  /* 0x0000000f1a097224 */ /* 0x000fe200078e0211 */
[----:B------:R-:W-:Y:S01]  /*08a0*/  LEA R10, P1, R22, UR4, 0x3 ;  /* 0x00000004160a7c11 */ /* 0x000fe2000f8218ff */
[-C--:B------:R-:W-:Y:S01]  /*08b0*/  IMAD.WIDE.U32 R26, R3, R14.reuse, R26 ;  /* 0x0000000e031a7225 */ /* 0x080fe200078e001a */
[----:B------:R-:W-:Y:S02]  /*08c0*/  LEA R8, P2, R16, UR6, 0x3 ;  /* 0x0000000610087c11 */ /* 0x000fe4000f8418ff */
[----:B------:R-:W-:Y:S01]  /*08d0*/  LEA.HI.X R11, R22, UR5, R11, 0x3, P1 ;  /* 0x00000005160b7c11 */ /* 0x000fe200088f1c0b */
[----:B------:R-:W-:Y:S01]  /*08e0*/  VIADD R22, R6, 0xc00 ;  /* 0x00000c0006167836 */ /* 0x000fe20000000000 */
[----:B------:R-:W-:Y:S01]  /*08f0*/  LEA.HI.X R9, R16, UR7, R9, 0x3, P2 ;  /* 0x0000000710097c11 */ /* 0x000fe200090f1c09 */
[----:B------:R-:W-:Y:S01]  /*0900*/  IMAD.IADD R17, R7, 0x1, R27 ;  /* 0x0000000107117824 */ /* 0x000fe200078e021b */
[----:B------:R-:W-:Y:S01]  /*0910*/  LEA R16, P1, R26, UR4, 0x3 ;  /* 0x000000041a107c11 */ /* 0x000fe2000f8218ff */
[----:B------:R-:W-:Y:S01]  /*0920*/  IMAD.MOV.U32 R23, RZ, RZ, RZ ;  /* 0x000000ffff177224 */ /* 0x000fe200078e00ff */
[----:B------:R-:W3:Y:S01]  /*0930*/  LDG.E.64 R10, desc[UR12][R10.64] ;  /* 0x0000000c0a0a7981 */ /* 0x000ee2000c1e1b00 */
[----:B------:R-:W-:Y:S01]  /*0940*/  IMAD.WIDE.U32 R20, R22, R14, R20 ;  /* 0x0000000e16147225 */ /* 0x000fe200078e0014 */
[----:B------:R-:W-:-:S02]  /*0950*/  LEA.HI.X R17, R26, UR5, R17, 0x3, P1 ;  /* 0x000000051a117c11 */ /* 0x000fc400088f1c11 */
[----:B------:R-:W2:Y:S01]  /*0960*/  LDG.E.64 R8, desc[UR12][R8.64] ;  /* 0x0000000c08087981 */ /* 0x000ea2000c1e1b00 */
[----:B------:R-:W-:-:S03]  /*0970*/  IMAD.WIDE.U32 R26, R3, R14, R22 ;  /* 0x0000000e031a7225 */ /* 0x000fc600078e0016 */
[----:B------:R-:W2:Y:S01]  /*0980*/  LDG.E.64 R16, desc[UR12][R16.64] ;  /* 0x0000000c10107981 */ /* 0x000ea2000c1e1b00 */
[----:B------:R-:W-:Y:S01]  /*0990*/  IMAD R23, R22, R15, R21 ;  /* 0x0000000f16177224 */ /* 0x000fe200078e0215 */
[----:B------:R-:W-:Y:S01]  /*09a0*/  LEA R22, P1, R20, UR6, 0x3 ;  /* 0x0000000614167c11 */ /* 0x000fe2000f8218ff */
[----:B------:R-:W-:-:S03]  /*09b0*/  IMAD.IADD R7, R7, 0x1, R27 ;  /* 0x0000000107077824 */ /* 0x000fc600078e021b */
[----:B------:R-:W-:Y:S02]  /*09c0*/  LEA.HI.X R23, R20, UR7, R23, 0x3, P1 ;  /* 0x0000000714177c11 */ /* 0x000fe400088f1c17 */
[----:B------:R-:W-:-:S04]  /*09d0*/  LEA R20, P1, R26, UR4, 0x3 ;  /* 0x000000041a147c11 */ /* 0x000fc8000f8218ff */
[----:B------:R-:W-:Y:S01]  /*09e0*/  LEA.HI.X R21, R26, UR5, R7, 0x3, P1 ;  /* 0x000000051a157c11 */ /* 0x000fe200088f1c07 */
[----:B------:R-:W4:Y:S05]  /*09f0*/  LDG.E.64 R22, desc[UR12][R22.64] ;  /* 0x0000000c16167981 */ /* 0x000f2a000c1e1b00 */
[----:B------:R-:W4:Y:S01]  /*0a00*/  LDG.E.64 R20, desc[UR12][R20.64] ;  /* 0x0000000c14147981 */ /* 0x000f22000c1e1b00 */
[----:B------:R-:W-:Y:S02]  /*0a10*/  IMAD.MOV.U32 R7, RZ, RZ, RZ ;  /* 0x000000ffff077224 */ /* 0x000fe400078e00ff */
[----:B------:R-:W-:Y:S01]  /*0a20*/  VIADD R6, R6, 0x1000 ;  /* 0x0000100006067836 */ /* 0x000fe20000000000 */
[----:B---3--:R-:W-:-:S08]  /*0a30*/  DFMA R24, R10, R4, R24 ;  /* 0x000000040a18722b */ /* 0x008fd00000000018 */
[----:B--2---:R-:W-:-:S08]  /*0a40*/  DFMA R24, R16, R8, R24 ;  /* 0x000000081018722b */ /* 0x004fd00000000018 */
[----:B----4-:R-:W-:-:S11]  /*0a50*/  DFMA R24, R20, R22, R24 ;  /* 0x000000161418722b */ /* 0x010fd60000000018 */
.L_x_6:
[----:B------:R-:W-:Y:S05]  /*0a60*/  BSYNC.RECONVERGENT B1 ;  /* 0x0000000000017941 */ /* 0x000fea0003800200 */
.L_x_5:
[----:B------:R-:W-:Y:S05]  /*0a70*/  @!P0 BRA `(.L_x_1) ;  /* 0x0000000000e48947 */ /* 0x000fea0003800000 */
[----:B------:R-:W-:Y:S01]  /*0a80*/  ISETP.NE.U32.AND P0, PT, R2, 0x1, PT ;  /* 0x000000010200780c */ /* 0x000fe20003f05070 */
[----:B------:R-:W-:Y:S01]  /*0a90*/  BSSY.RECONVERGENT B1, `(.L_x_7) ;  /* 0x0000026000017945 */ /* 0x000fe20003800200 */
[----:B------:R-:W-:Y:S02]  /*0aa0*/  LOP3.LUT P1, RZ, R0, 0x400, RZ, 0xc0, !PT ;  /* 0x0000040000ff7812 */ /* 0x000fe4000782c0ff */
[----:B------:R-:W-:-:S13]  /*0ab0*/  ISETP.NE.AND.EX P0, PT, RZ, RZ, PT, P0 ;  /* 0x000000ffff00720c */ /* 0x000fda0003f05300 */
[----:B------:R-:W-:Y:S05]  /*0ac0*/  @!P0 BRA `(.L_x_8) ;  /* 0x0000000000888947 */ /* 0x000fea0003800000 */
[----:B------:R-:W2:Y:S01]  /*0ad0*/  LDCU.128 UR4, c[0x0][0x380] ;  /* 0x00007000ff0477ac */ /* 0x000ea20008000c00 */
[----:B------:R-:W-:Y:S02]  /*0ae0*/  IMAD R0, R7, R14, RZ ;  /* 0x0000000e07007224 */ /* 0x000fe400078e02ff */
[----:B------:R-:W-:Y:S02]  /*0af0*/  IMAD.MOV.U32 R4, RZ, RZ, R6 ;  /* 0x000000ffff047224 */ /* 0x000fe400078e0006 */
[----:B------:R-:W-:Y:S02]  /*0b00*/  IMAD.MOV.U32 R5, RZ, RZ, R7 ;  /* 0x000000ffff057224 */ /* 0x000fe400078e0007 */
[----:B0-----:R-:W-:Y:S02]  /*0b10*/  IMAD.MOV.U32 R16, RZ, RZ, R18 ;  /* 0x000000ffff107224 */ /* 0x001fe400078e0012 */
[----:B------:R-:W-:Y:S02]  /*0b20*/  IMAD.MOV.U32 R17, RZ, RZ, RZ ;  /* 0x000000ffff117224 */ /* 0x000fe400078e00ff */
[----:B------:R-:W-:-:S02]  /*0b30*/  VIADD R8, R6, 0x400 ;  /* 0x0000040006087836 */ /* 0x000fc40000000000 */
[----:B-1----:R-:W-:Y:S02]  /*0b40*/  IMAD R7, R3, R15, RZ ;  /* 0x0000000f03077224 */ /* 0x002fe400078e02ff */
[----:B------:R-:W-:-:S04]  /*0b50*/  IMAD.WIDE.U32 R10, R6, R14, R16 ;  /* 0x0000000e060a7225 */ /* 0x000fc800078e0010 */
[----:B------:R-:W-:Y:S01]  /*0b60*/  IMAD R21, R6, R15, R0 ;  /* 0x0000000f06157224 */ /* 0x000fe200078e0200 */
[----:B--2---:R-:W-:Y:S01]  /*0b70*/  LEA R20, P2, R10, UR6, 0x3 ;  /* 0x000000060a147c11 */ /* 0x004fe2000f8418ff */
[----:B------:R-:W-:-:S04]  /*0b80*/  IMAD.WIDE.U32 R26, R3, R14, R4 ;  /* 0x0000000e031a7225 */ /* 0x000fc800078e0004 */
[----:B------:R-:W-:Y:S01]  /*0b90*/  IMAD.WIDE.U32 R16, R8, R14, R16 ;  /* 0x0000000e08107225 */ /* 0x000fe200078e0010 */
[----:B------:R-:W-:-:S03]  /*0ba0*/  LEA R22, P0, R26, UR4, 0x3 ;  /* 0x000000041a167c11 */ /* 0x000fc6000f8018ff */
[----:B------:R-:W-:Y:S01]  /*0bb0*/  IMAD.MOV.U32 R9, RZ, RZ, RZ ;  /* 0x000000ffff097224 */ /* 0x000fe200078e00ff */
[----:B------:R-:W-:Y:S01]  /*0bc0*/  LEA R4, P3, R16, UR6, 0x3 ;  /* 0x0000000610047c11 */ /* 0x000fe2000f8618ff */
[----:B------:R-:W-:Y:S02]  /*0bd0*/  IMAD.IADD R21, R11, 0x1, R21 ;  /* 0x000000010b157824 */ /* 0x000fe400078e0215 */
[----:B------:R-:W-:Y:S02]  /*0be0*/  IMAD.IADD R5, R7, 0x1, R27 ;  /* 0x0000000107057824 */ /* 0x000fe400078e021b */
[----:B------:R-:W-:Y:S01]  /*0bf0*/  IMAD R11, R8, R15, R17 ;  /* 0x0000000f080b7224 */ /* 0x000fe200078e0211 */
[----:B------:R-:W-:Y:S01]  /*0c00*/  LEA.HI.X R21, R10, UR7, R21, 0x3, P2 ;  /* 0x000000070a157c11 */ /* 0x000fe200090f1c15 */
[----:B------:R-:W-:Y:S01]  /*0c10*/  IMAD.WIDE.U32 R8, R3, R14, R8 ;  /* 0x0000000e03087225 */ /* 0x000fe200078e0008 */
[----:B------:R-:W-:Y:S02]  /*0c20*/  LEA.HI.X R23, R26, UR5, R5, 0x3, P0 ;  /* 0x000000051a177c11 */ /* 0x000fe400080f1c05 */
[----:B------:R-:W-:-:S02]  /*0c30*/  LEA.HI.X R5, R16, UR7, R11, 0x3, P3 ;  /* 0x0000000710057c11 */ /* 0x000fc400098f1c0b */
[----:B------:R-:W-:Y:S01]  /*0c40*/  LEA R10, P0, R8, UR4, 0x3 ;  /* 0x00000004080a7c11 */ /* 0x000fe2000f8018ff */
[----:B------:R-:W2:Y:S01]  /*0c50*/  LDG.E.64 R20, desc[UR12][R20.64] ;  /* 0x0000000c14147981 */ /* 0x000ea2000c1e1b00 */
[----:B------:R-:W-:-:S03]  /*0c60*/  IADD3 R7, PT, PT, R7, R9, RZ ;  /* 0x0000000907077210 */ /* 0x000fc60007ffe0ff */
[----:B------:R-:W2:Y:S01]  /*0c70*/  LDG.E.64 R22, desc[UR12][R22.64] ;  /* 0x0000000c16167981 */ /* 0x000ea2000c1e1b00 */
[----:B------:R-:W-:-:S03]  /*0c80*/  LEA.HI.X R11, R8, UR5, R7, 0x3, P0 ;  /* 0x00000005080b7c11 */ /* 0x000fc600080f1c07 */
[----:B------:R-:W3:Y:S04]  /*0c90*/  LDG.E.64 R4, desc[UR12][R4.64] ;  /* 0x0000000c04047981 */ /* 0x000ee8000c1e1b00 */
[----:B------:R-:W3:Y:S01]  /*0ca0*/  LDG.E.64 R10, desc[UR12][R10.64] ;  /* 0x0000000c0a0a7981 */ /* 0x000ee2000c1e1b00 */
[----:B------:R-:W-:Y:S02]  /*0cb0*/  IMAD.MOV.U32 R7, RZ, RZ, RZ ;  /* 0x000000ffff077224 */ /* 0x000fe400078e00ff */
[----:B------:R-:W-:Y:S01]  /*0cc0*/  VIADD R6, R6, 0x800 ;  /* 0x0000080006067836 */ /* 0x000fe20000000000 */
[----:B--2---:R-:W-:-:S08]  /*0cd0*/  DFMA R24, R22, R20, R24 ;  /* 0x000000141618722b */ /* 0x004fd00000000018 */
[----:B---3--:R-:W-:-:S11]  /*0ce0*/  DFMA R24, R10, R4, R24 ;  /* 0x000000040a18722b */ /* 0x008fd60000000018 */
.L_x_8:
[----:B------:R-:W-:Y:S05]  /*0cf0*/  BSYNC.RECONVERGENT B1 ;  /* 0x0000000000017941 */ /* 0x000fea0003800200 */
.L_x_7:
[----:B------:R-:W-:Y:S05]  /*0d00*/  @P1 BRA `(.L_x_1) ;  /* 0x0000000000401947 */ /* 0x000fea0003800000 */
[----:B------:R-:W2:Y:S01]  /*0d10*/  LDCU.128 UR4, c[0x0][0x380] ;  /* 0x00007000ff0477ac */ /* 0x000ea20008000c00 */
[-C--:B------:R-:W-:Y:S02]  /*0d20*/  IMAD R0, R7, R14.reuse, RZ ;  /* 0x0000000e07007224 */ /* 0x080fe400078e02ff */
[----:B0-----:R-:W-:Y:S02]  /*0d30*/  IMAD.MOV.U32 R8, RZ, RZ, R18 ;  /* 0x000000ffff087224 */ /* 0x001fe400078e0012 */
[----:B------:R-:W-:Y:S02]  /*0d40*/  IMAD.MOV.U32 R9, RZ, RZ, RZ ;  /* 0x000000ffff097224 */ /* 0x000fe400078e00ff */
[----:B-1----:R-:W-:-:S04]  /*0d50*/  IMAD.WIDE.U32 R4, R3, R14, R6 ;  /* 0x0000000e03047225 */ /* 0x002fc800078e0006 */
[----:B------:R-:W-:-:S04]  /*0d60*/  IMAD.WIDE.U32 R8, R6, R14, R8 ;  /* 0x0000000e06087225 */ /* 0x000fc800078e0008 */
[-C--:B------:R-:W-:Y:S02]  /*0d70*/  IMAD R7, R6, R15.reuse, R0 ;  /* 0x0000000f06077224 */ /* 0x080fe400078e0200 */
[----:B------:R-:W-:Y:S01]  /*0d80*/  IMAD R15, R3, R15, R5 ;  /* 0x0000000f030f7224 */ /* 0x000fe200078e0205 */
[----:B--2---:R-:W-:Y:S01]  /*0d90*/  LEA R6, P1, R8, UR6, 0x3 ;  /* 0x0000000608067c11 */ /* 0x004fe2000f8218ff */
[----:B------:R-:W-:Y:S01]  /*0da0*/  IMAD.IADD R3, R9, 0x1, R7 ;  /* 0x0000000109037824 */ /* 0x000fe200078e0207 */
[----:B------:R-:W-:-:S04]  /*0db0*/  LEA R2, P0, R4, UR4, 0x3 ;  /* 0x0000000404027c11 */ /* 0x000fc8000f8018ff */
[----:B------:R-:W-:Y:S02]  /*0dc0*/  LEA.HI.X R7, R8, UR7, R3, 0x3, P1 ;  /* 0x0000000708077c11 */ /* 0x000fe400088f1c03 */
[----:B------:R-:W-:-:S03]  /*0dd0*/  LEA.HI.X R3, R4, UR5, R15, 0x3, P0 ;  /* 0x0000000504037c11 */ /* 0x000fc600080f1c0f */
[----:B------:R-:W2:Y:S04]  /*0de0*/  LDG.E.64 R4, desc[UR12][R6.64] ;  /* 0x0000000c06047981 */ /* 0x000ea8000c1e1b00 */
[----:B------:R-:W2:Y:S02]  /*0df0*/  LDG.E.64 R2, desc[UR12][R2.64] ;  /* 0x0000000c02027981 */ /* 0x000ea4000c1e1b00 */
[----:B--2---:R-:W-:-:S11]  /*0e00*/  DFMA R24, R2, R4, R24 ;  /* 0x000000040218722b */ /* 0x004fd60000000018 */
.L_x_1:
[----:B------:R-:W-:Y:S05]  /*0e10*/  BSYNC.RECONVERGENT B0 ;  /* 0x0000000000007941 */ /* 0x000fea0003800200 */
.L_x_0:
[----:B------:R-:W2:Y:S01]  /*0e20*/  S2UR UR5, SR_CgaCtaId ;  /* 0x00000000000579c3 */ /* 0x000ea20000008800 */
[----:B------:R-:W3:Y:S01]  /*0e30*/  LDCU UR6, c[0x0][0x360] ;  /* 0x00006c00ff0677ac */ /* 0x000ee20008000800 */
[----:B------:R-:W-:Y:S01]  /*0e40*/  ISETP.NE.AND P1, PT, R12, RZ, PT ;  /* 0x000000ff0c00720c */ /* 0x000fe20003f25270 */
[----:B------:R-:W-:Y:S01]  /*0e50*/  UMOV UR4, 0x400 ;  /* 0x0000040000047882 */ /* 0x000fe20000000000 */
[----:B---3--:R-:W-:Y:S02]  /*0e60*/  ULOP3.LUT UR7, UR6, 0x1, URZ, 0xc0, !UPT ;  /* 0x0000000106077892 */ /* 0x008fe4000f8ec0ff */
[----:B--2---:R-:W-:Y:S02]  /*0e70*/  ULEA UR4, UR5, UR4, 0x18 ;  /* 0x0000000405047291 */ /* 0x004fe4000f8ec0ff */
[----:B------:R-:W-:-:S04]  /*0e80*/  ULEA.HI UR5, UR6, UR7, URZ, 0x1f ;  /* 0x0000000706057291 */ /* 0x000fc8000f8ff8ff */
[----:B------:R-:W-:Y:S01]  /*0e90*/  LEA R7, R12, UR4, 0x3 ;  /* 0x000000040c077c11 */ /* 0x000fe2000f8e18ff */
[----:B------:R-:W-:-:S04]  /*0ea0*/  UISETP.NE.AND UP0, UPT, UR5, URZ, UPT ;  /* 0x000000ff0500728c */ /* 0x000fc8000bf05270 */
[----:B------:R2:W-:Y:S01]  /*0eb0*/  STS.64 [R7], R24 ;  /* 0x0000001807007388 */ /* 0x0005e20000000a00 */
[----:B------:R-:W-:Y:S06]  /*0ec0*/  BAR.SYNC.DEFER_BLOCKING 0x0 ;  /* 0x0000000000007b1d */ /* 0x000fec0000010000 */
[----:B------:R-:W-:Y:S05]  /*0ed0*/  BRA.U !UP0, `(.L_x_9) ;  /* 0x0000000108507547 */ /* 0x000fea000b800000 */
[----:B------:R-:W-:Y:S01]  /*0ee0*/  UISETP.EQ.AND UP0, UPT, UR7, URZ, UPT ;  /* 0x000000ff0700728c */ /* 0x000fe2000bf02270 */
[----:B------:R-:W-:-:S05]  /*0ef0*/  IMAD.U32 R0, RZ, RZ, UR5 ;  /* 0x00000005ff007e24 */ /* 0x000fca000f8e00ff */
[----:B------:R-:W-:-:S13]  /*0f00*/  PLOP3.LUT P0, PT, PT, PT, UP0, 0x80, 0x8 ;  /* 0x000000000008781c */ /* 0x000fda0003f0f008 */
.L_x_10:
[C---:B-1----:R-:W-:Y:S01]  /*0f10*/  VIADD R3, R0.reuse, 0xffffffff ;  /* 0xffffffff00037836 */ /* 0x042fe20000000000 */
[----:B------:R-:W-:-:S04]  /*0f20*/  LOP3.LUT R8, R0, 0x1, RZ, 0xc0, !PT ;  /* 0x0000000100087812 */ /* 0x000fc800078ec0ff */
[----:B------:R-:W-:-:S04]  /*0f30*/  ISETP.GE.U32.AND P0, PT, R12, R3, !P0 ;  /* 0x000000030c00720c */ /* 0x000fc80004706070 */
[----:B------:R-:W-:Y:S02]  /*0f40*/  ISETP.GE.U32.OR P2, PT, R12, R0, P0 ;  /* 0x000000000c00720c */ /* 0x000fe40000746470 */
[----:B------:R-:W-:-:S04]  /*0f50*/  ISETP.NE.U32.AND P0, PT, R8, 0x1, PT ;  /* 0x000000010800780c */ /* 0x000fc80003f05070 */
[----:B------:R-:W-:-:S07]  /*0f60*/  ISETP.EQ.OR P0, PT, R0, 0x1, P0 ;  /* 0x000000010000780c */ /* 0x000fce0000702670 */
[----:B------:R-:W-:Y:S01]  /*0f70*/  @!P2 IMAD R6, R0, 0x8, R7 ;  /* 0x000000080006a824 */ /* 0x000fe200078e0207 */
[----:B------:R-:W-:Y:S04]  /*0f80*/  @!P2 LDS.64 R4, [R7] ;  /* 0x000000000704a984 */ /* 0x000fe80000000a00 */
[----:B------:R-:W1:Y:S02]  /*0f90*/  @!P2 LDS.64 R2, [R6] ;  /* 0x000000000602a984 */ /* 0x000e640000000a00 */
[----:B-1----:R-:W-:Y:S01]  /*0fa0*/  @!P2 DADD R2, R2, R4 ;  /* 0x000000000202a229 */ /* 0x002fe20000000004 */
[----:B------:R-:W-:-:S05]  /*0fb0*/  SHF.R.U32.HI R4, RZ, 0x1, R0 ;  /* 0x00000001ff047819 */ /* 0x000fca0000011600 */
[----:B------:R-:W-:Y:S01]  /*0fc0*/  VIADD R0, R4, 0x1 ;  /* 0x0000000104007836 */ /* 0x000fe20000000000 */
[----:B------:R3:W-:Y:S01]  /*0fd0*/  @!P2 STS.64 [R7], R2 ;  /* 0x000000020700a388 */ /* 0x0007e20000000a00 */
[----:B------:R-:W-:Y:S01]  /*0fe0*/  @P0 IMAD.MOV R0, RZ, RZ, R4 ;  /* 0x000000ffff000224 */ /* 0x000fe200078e0204 */
[----:B------:R-:W-:Y:S04]  /*0ff0*/  BAR.SYNC.DEFER_BLOCKING 0x0 ;  /* 0x0000000000007b1d */ /* 0x000fe80000010000 */
[----:B------:R-:W-:-:S13]  /*1000*/  ISETP.NE.AND P2, PT, R0, RZ, PT ;  /* 0x000000ff0000720c */ /* 0x000fda0003f45270 */
[----:B---3--:R-:W-:Y:S05]  /*1010*/  @P2 BRA `(.L_x_10) ;  /* 0xfffffffc00bc2947 */ /* 0x008fea000383ffff */
.L_x_9:
[----:B------:R-:W-:Y:S05]  /*1020*/  @P1 EXIT ;  /* 0x000000000000194d */ /* 0x000fea0003800000 */
[----:B------:R-:W3:Y:S01]  /*1030*/  S2UR UR5, SR_CgaCtaId ;  /* 0x00000000000579c3 */ /* 0x000ee20000008800 */
[----:B------:R-:W-:Y:S01]  /*1040*/  UMOV UR4, 0x400 ;  /* 0x0000040000047882 */ /* 0x000fe20000000000 */
[----:B------:R-:W4:Y:S06]  /*1050*/  LDCU.128 UR8, c[0x0][0x390] ;  /* 0x00007200ff0877ac */ /* 0x000f2c0008000c00 */
[----:B------:R-:W-:Y:S01]  /*1060*/  S2UR UR6, SR_CTAID.X ;  /* 0x00000000000679c3 */ /* 0x000fe20000002500 */
[----:B---3--:R-:W-:-:S07]  /*1070*/  ULEA UR5, UR5, UR4, 0x18 ;  /* 0x0000000405057291 */ /* 0x008fce000f8ec0ff */
[----:B------:R-:W4:Y:S02]  /*1080*/  S2UR UR4, SR_CTAID.Y ;  /* 0x00000000000479c3 */ /* 0x000f240000002600 */
[----:B-1----:R-:W1:Y:S01]  /*1090*/  LDS.64 R2, [UR5] ;  /* 0x00000005ff027984 */ /* 0x002e620008000a00 */
[----:B------:R-:W-:Y:S02]  /*10a0*/  UMOV UR5, URZ ;  /* 0x000000ff00057c82 */ /* 0x000fe40008000000 */
[----:B----4-:R-:W-:-:S04]  /*10b0*/  UIMAD.WIDE.U32 UR4, UR6, UR10, UR4 ;  /* 0x0000000a060472a5 */ /* 0x010fc8000f8e0004 */
[----:B------:R-:W-:Y:S02]  /*10c0*/  UIMAD UR6, UR6, UR11, UR5 ;  /* 0x0000000b060672a4 */ /* 0x000fe4000f8e0205 */
[----:B------:R-:W-:-:S04]  /*10d0*/  ULEA UR5, UP0, UR4, UR8, 0x3 ;  /* 0x0000000804057291 */ /* 0x000fc8000f8018ff */
[----:B------:R-:W-:Y:S02]  /*10e0*/  ULEA.HI.X UR4, UR4, UR9, UR6, 0x3, UP0 ;  /* 0x0000000904047291 */ /* 0x000fe400080f1c06 */
[----:B------:R-:W-:-:S04]  /*10f0*/  IMAD.U32 R4, RZ, RZ, UR5 ;  /* 0x00000005ff047e24 */ /* 0x000fc8000f8e00ff */
[----:B------:R-:W-:-:S05]  /*1100*/  IMAD.U32 R5, RZ, RZ, UR4 ;  /* 0x00000004ff057e24 */ /* 0x000fca000f8e00ff */
[----:B-1----:R-:W-:Y:S01]  /*1110*/  STG.E.64 desc[UR12][R4.64], R2 ;  /* 0x0000000204007986 */ /* 0x002fe2000c101b0c */
[----:B------:R-:W-:Y:S05]  /*1120*/  EXIT ;  /* 0x000000000000794d */ /* 0x000fea0003800000 */
.L_x_11:
[----:B------:R-:W-:-:S00]  /*1130*/  BRA `(.L_x_11) ;  /* 0xfffffffc00fc7947 */ /* 0x000fc0000383ffff */
[----:B------:R-:W-:-:S00]  /*1140*/  NOP ;  /* 0x0000000000007918 */ /* 0x000fc00000000000 */
        /* <DEDUP_REMOVED lines=11> */
.L_x_12:


//--------------------- .nv.shared._Z14productoKernelPdS_S_m --------------------------
	.section	.nv.shared._Z14productoKernelPdS_S_m,"aw",@nobits
	.sectionflags	@""
	.align	16
	.zero		1024


//--------------------- .nv.shared.reserved.0     --------------------------
	.section	.nv.shared.reserved.0,"aw",@nobits
	.weak		__nv_reservedSMEM_offset_0_alias
	.size		__nv_reservedSMEM_offset_0_alias, 0, 64
	.other		__nv_reservedSMEM_offset_0_alias,@"STO_CUDA_RESERVED_SHARED STV_DEFAULT"
__nv_reservedSMEM_offset_0_alias:
	.zero		0
	.zero		64


//--------------------- .nv.constant0._Z14productoKernelPdS_S_m --------------------------
	.section	.nv.constant0._Z14productoKernelPdS_S_m,"a",@progbits
	.sectionflags	@""
	.align	4
.nv.constant0._Z14productoKernelPdS_S_m:
	.zero		928


//--------------------- SYMBOLS --------------------------

	.type		.nv.reservedSmem.offset0,@object
	.size		.nv.reservedSmem.offset0,0x4
	.type		.nv.reservedSmem.cap,@object
	.size		.nv.reservedSmem.cap,0x4
